	.headerflags	@"EF_CUDA_TEXMODE_UNIFIED EF_CUDA_64BIT_ADDRESS EF_CUDA_ACCELERATORS EF_CUDA_SM90 EF_CUDA_VIRTUAL_SM(EF_CUDA_SM90)"
	.elftype	@"ET_EXEC"


//--------------------- .nv.info                  --------------------------
	.section	.nv.info,"",@"SHT_CUDA_INFO"
	.align	4


	//----- nvinfo : EIATTR_REGCOUNT
	.align		4
        /*0000*/ 	.byte	0x04, 0x2f
        /*0002*/ 	.short	(.L_1 - .L_0)
	.align		4
.L_0:
        /*0004*/ 	.word	index@(triton_poi_fused_cat_11)
        /*0008*/ 	.word	0x00000024


	//----- nvinfo : EIATTR_MIN_STACK_SIZE
	.align		4
.L_1:
        /*000c*/ 	.byte	0x04, 0x12
        /*000e*/ 	.short	(.L_3 - .L_2)
	.align		4
.L_2:
        /*0010*/ 	.word	index@(triton_poi_fused_cat_11)
        /*0014*/ 	.word	0x00000000


	//----- nvinfo : EIATTR_FRAME_SIZE
	.align		4
.L_3:
        /*0018*/ 	.byte	0x04, 0x11
        /*001a*/ 	.short	(.L_5 - .L_4)
	.align		4
.L_4:
        /*001c*/ 	.word	index@(triton_poi_fused_cat_11)
        /*0020*/ 	.word	0x00000000


	//----- nvinfo : EIATTR_MIN_STACK_SIZE
	.align		4
.L_5:
        /*0024*/ 	.byte	0x04, 0x12
        /*0026*/ 	.short	(.L_7 - .L_6)
	.align		4
.L_6:
        /*0028*/ 	.word	index@(triton_poi_fused_cat_11)
        /*002c*/ 	.word	0x00000000
.L_7:


//--------------------- .nv.info.triton_poi_fused_cat_11 --------------------------
	.section	.nv.info.triton_poi_fused_cat_11,"",@"SHT_CUDA_INFO"
	.sectionflags	@""
	.align	4


	//----- nvinfo : EIATTR_CUDA_API_VERSION
	.align		4
        /*0000*/ 	.byte	0x04, 0x37
        /*0002*/ 	.short	(.L_9 - .L_8)
.L_8:
        /*0004*/ 	.word	0x0000007c


	//----- nvinfo : EIATTR_KPARAM_INFO
	.align		4
.L_9:
        /*0008*/ 	.byte	0x04, 0x17
        /*000a*/ 	.short	(.L_11 - .L_10)
.L_10:
        /*000c*/ 	.word	0x00000000
        /*0010*/ 	.short	0x0005
        /*0012*/ 	.short	0x0028
        /*0014*/ 	.byte	0x00, 0xf0, 0x11, 0x00


	//----- nvinfo : EIATTR_KPARAM_INFO
	.align		4
.L_11:
        /*0018*/ 	.byte	0x04, 0x17
        /*001a*/ 	.short	(.L_13 - .L_12)
.L_12:
        /*001c*/ 	.word	0x00000000
        /*0020*/ 	.short	0x0004
        /*0022*/ 	.short	0x0020
        /*0024*/ 	.byte	0x00, 0xf4, 0x21, 0x00


	//----- nvinfo : EIATTR_KPARAM_INFO
	.align		4
.L_13:
        /*0028*/ 	.byte	0x04, 0x17
        /*002a*/ 	.short	(.L_15 - .L_14)
.L_14:
        /*002c*/ 	.word	0x00000000
        /*0030*/ 	.short	0x0003
        /*0032*/ 	.short	0x0018
        /*0034*/ 	.byte	0x00, 0xf4, 0x21, 0x00


	//----- nvinfo : EIATTR_KPARAM_INFO
	.align		4
.L_15:
        /*0038*/ 	.byte	0x04, 0x17
        /*003a*/ 	.short	(.L_17 - .L_16)
.L_16:
        /*003c*/ 	.word	0x00000000
        /*0040*/ 	.short	0x0002
        /*0042*/ 	.short	0x0010
        /*0044*/ 	.byte	0x00, 0xf4, 0x21, 0x00


	//----- nvinfo : EIATTR_KPARAM_INFO
	.align		4
.L_17:
        /*0048*/ 	.byte	0x04, 0x17
        /*004a*/ 	.short	(.L_19 - .L_18)
.L_18:
        /*004c*/ 	.word	0x00000000
        /*0050*/ 	.short	0x0001
        /*0052*/ 	.short	0x0008
        /*0054*/ 	.byte	0x00, 0xf4, 0x21, 0x00


	//----- nvinfo : EIATTR_KPARAM_INFO
	.align		4
.L_19:
        /*0058*/ 	.byte	0x04, 0x17
        /*005a*/ 	.short	(.L_21 - .L_20)
.L_20:
        /*005c*/ 	.word	0x00000000
        /*0060*/ 	.short	0x0000
        /*0062*/ 	.short	0x0000
        /*0064*/ 	.byte	0x00, 0xf4, 0x21, 0x00


	//----- nvinfo : EIATTR_SPARSE_MMA_MASK
	.align		4
.L_21:
        /*0068*/ 	.byte	0x03, 0x50
        /*006a*/ 	.short	0x0000


	//----- nvinfo : EIATTR_MAXREG_COUNT
	.align		4
        /*006c*/ 	.byte	0x03, 0x1b
        /*006e*/ 	.short	0x00ff


	//----- nvinfo : EIATTR_EXIT_INSTR_OFFSETS
	.align		4
        /*0070*/ 	.byte	0x04, 0x1c
        /*0072*/ 	.short	(.L_23 - .L_22)


	//   ....[0]....
.L_22:
        /*0074*/ 	.word	0x00000d10


	//   ....[1]....
        /*0078*/ 	.word	0x00000d30


	//----- nvinfo : EIATTR_REQNTID
	.align		4
.L_23:
        /*007c*/ 	.byte	0x04, 0x10
        /*007e*/ 	.short	(.L_25 - .L_24)
.L_24:
        /*0080*/ 	.word	0x00000080
        /*0084*/ 	.word	0x00000001
        /*0088*/ 	.word	0x00000001


	//----- nvinfo : EIATTR_CBANK_PARAM_SIZE
	.align		4
.L_25:
        /*008c*/ 	.byte	0x03, 0x19
        /*008e*/ 	.short	0x002c


	//----- nvinfo : EIATTR_PARAM_CBANK
	.align		4
        /*0090*/ 	.byte	0x04, 0x0a
        /*0092*/ 	.short	(.L_27 - .L_26)
	.align		4
.L_26:
        /*0094*/ 	.word	index@(.nv.constant0.triton_poi_fused_cat_11)
        /*0098*/ 	.short	0x0210
        /*009a*/ 	.short	0x002c


	//----- nvinfo : EIATTR_SW_WAR
	.align		4
.L_27:
        /*009c*/ 	.byte	0x04, 0x36
        /*009e*/ 	.short	(.L_29 - .L_28)
.L_28:
        /*00a0*/ 	.word	0x00000008
.L_29:


//--------------------- .nv.callgraph             --------------------------
	.section	.nv.callgraph,"",@"SHT_CUDA_CALLGRAPH"
	.align	4
	.sectionentsize	8
	.align		4
        /*0000*/ 	.word	0x00000000
	.align		4
        /*0004*/ 	.word	0xffffffff
	.align		4
        /*0008*/ 	.word	0x00000000
	.align		4
        /*000c*/ 	.word	0xfffffffe
	.align		4
        /*0010*/ 	.word	0x00000000
	.align		4
        /*0014*/ 	.word	0xfffffffd
	.align		4
        /*0018*/ 	.word	0x00000000
	.align		4
        /*001c*/ 	.word	0xfffffffc


//--------------------- .text.triton_poi_fused_cat_11 --------------------------
	.section	.text.triton_poi_fused_cat_11,"ax",@progbits
	.align	128
        .global         triton_poi_fused_cat_11
        .type           triton_poi_fused_cat_11,@function
        .size           triton_poi_fused_cat_11,(.L_x_1 - triton_poi_fused_cat_11)
        .other          triton_poi_fused_cat_11,@"STO_CUDA_ENTRY STV_DEFAULT"
triton_poi_fused_cat_11:
.text.triton_poi_fused_cat_11:
[----:B------:R-:W0:Y:S02]  /*0000*/  LDC R1, c[0x0][0x28] ;  /* 0x00000a00ff017b82 */ /* 0x000e240000000800 */
[----:B------:R-:W1:Y:S01]  /*0010*/  S2R R0, SR_TID.X ;  /* 0x0000000000007919 */ /* 0x000e620000002100 */
[----:B------:R-:W2:Y:S01]  /*0020*/  LDC.64 R26, c[0x0][0x228] ;  /* 0x00008a00ff1a7b82 */ /* 0x000ea20000000a00 */
[----:B------:R-:W-:Y:S01]  /*0030*/  ULDC.64 UR6, c[0x0][0x220] ;  /* 0x0000880000067ab9 */ /* 0x000fe20000000a00 */
[----:B------:R-:W-:Y:S01]  /*0040*/  CS2R R16, SRZ ;  /* 0x0000000000107805 */ /* 0x000fe2000001ff00 */
[----:B------:R-:W3:Y:S01]  /*0050*/  S2R R5, SR_CTAID.X ;  /* 0x0000000000057919 */ /* 0x000ee20000002500 */
[----:B------:R-:W-:Y:S02]  /*0060*/  CS2R R18, SRZ ;  /* 0x0000000000127805 */ /* 0x000fe4000001ff00 */
[----:B------:R-:W-:Y:S02]  /*0070*/  CS2R R12, SRZ ;  /* 0x00000000000c7805 */ /* 0x000fe4000001ff00 */
[----:B------:R-:W-:Y:S01]  /*0080*/  CS2R R14, SRZ ;  /* 0x00000000000e7805 */ /* 0x000fe2000001ff00 */
[----:B------:R-:W-:Y:S01]  /*0090*/  ULDC.64 UR4, c[0x0][0x208] ;  /* 0x0000820000047ab9 */ /* 0x000fe20000000a00 */
[----:B------:R-:W4:Y:S08]  /*00a0*/  LDC.64 R24, c[0x0][0x210] ;  /* 0x00008400ff187b82 */ /* 0x000f300000000a00 */
[----:B------:R-:W5:Y:S01]  /*00b0*/  LDC.64 R30, c[0x0][0x218] ;  /* 0x00008600ff1e7b82 */ /* 0x000f620000000a00 */
[----:B-1----:R-:W-:Y:S01]  /*00c0*/  IMAD.SHL.U32 R0, R0, 0x4, RZ ;  /* 0x0000000400007824 */ /* 0x002fe200078e00ff */
[----:B---3--:R-:W-:-:S04]  /*00d0*/  SHF.R.S32.HI R7, RZ, 0x15, R5 ;  /* 0x00000015ff077819 */ /* 0x008fc80000011405 */
[----:B------:R-:W-:Y:S02]  /*00e0*/  LOP3.LUT R0, R0, 0x1fc, RZ, 0xc0, !PT ;  /* 0x000001fc00007812 */ /* 0x000fe400078ec0ff */
[----:B------:R-:W-:-:S03]  /*00f0*/  SGXT R7, R7, 0x1 ;  /* 0x000000010707781a */ /* 0x000fc60000000200 */
[----:B------:R-:W-:-:S04]  /*0100*/  IMAD R0, R5, 0x400, R0 ;  /* 0x0000040005007824 */ /* 0x000fc800078e0200 */
[----:B------:R-:W-:Y:S01]  /*0110*/  VIADD R22, R0, 0x200 ;  /* 0x0000020000167836 */ /* 0x000fe20000000000 */
[----:B------:R-:W-:-:S04]  /*0120*/  SHF.R.S32.HI R3, RZ, 0x1f, R0 ;  /* 0x0000001fff037819 */ /* 0x000fc80000011400 */
[----:B------:R-:W-:Y:S02]  /*0130*/  LEA.HI R3, R3, R0, RZ, 0x7 ;  /* 0x0000000003037211 */ /* 0x000fe400078f38ff */
[----:B------:R-:W-:Y:S02]  /*0140*/  LEA.HI R7, R7, R22, RZ, 0x7 ;  /* 0x0000001607077211 */ /* 0x000fe400078f38ff */
[----:B------:R-:W-:Y:S02]  /*0150*/  LOP3.LUT R5, R3, 0xffffff80, RZ, 0xc0, !PT ;  /* 0xffffff8003057812 */ /* 0x000fe400078ec0ff */
[----:B------:R-:W-:-:S03]  /*0160*/  SHF.R.S32.HI R2, RZ, 0x7, R3 ;  /* 0x00000007ff027819 */ /* 0x000fc60000011403 */
[----:B------:R-:W-:Y:S02]  /*0170*/  IMAD.IADD R3, R0, 0x1, -R5 ;  /* 0x0000000100037824 */ /* 0x000fe400078e0a05 */
[----:B------:R-:W-:Y:S01]  /*0180*/  IMAD.SHL.U32 R4, R2, 0x40, RZ ;  /* 0x0000004002047824 */ /* 0x000fe200078e00ff */
[----:B------:R-:W-:Y:S01]  /*0190*/  SHF.R.S32.HI R2, RZ, 0x7, R7 ;  /* 0x00000007ff027819 */ /* 0x000fe20000011407 */
[C---:B--2---:R-:W-:Y:S01]  /*01a0*/  IMAD.WIDE R26, R3.reuse, 0x4, R26 ;  /* 0x00000004031a7825 */ /* 0x044fe200078e021a */
[----:B------:R-:W-:Y:S02]  /*01b0*/  SHF.R.S32.HI R21, RZ, 0x1f, R3 ;  /* 0x0000001fff157819 */ /* 0x000fe40000011403 */
[----:B------:R-:W-:Y:S01]  /*01c0*/  IADD3 R6, P0, R3, R4, RZ ;  /* 0x0000000403067210 */ /* 0x000fe20007f1e0ff */
[----:B------:R-:W-:Y:S01]  /*01d0*/  IMAD.SHL.U32 R2, R2, 0x40, RZ ;  /* 0x0000004002027824 */ /* 0x000fe200078e00ff */
[C---:B------:R-:W-:Y:S01]  /*01e0*/  ISETP.GE.AND P1, PT, R3.reuse, 0x40, PT ;  /* 0x000000400300780c */ /* 0x040fe20003f26270 */
[C---:B------:R-:W-:Y:S01]  /*01f0*/  IMAD.IADD R29, R3.reuse, 0x1, R4 ;  /* 0x00000001031d7824 */ /* 0x040fe200078e0204 */
[----:B------:R-:W-:Y:S01]  /*0200*/  LEA.HI.X.SX32 R7, R4, R21, 0x1, P0 ;  /* 0x0000001504077211 */ /* 0x000fe200000f0eff */
[----:B------:R-:W-:Y:S01]  /*0210*/  IMAD.IADD R5, R3, 0x1, R2 ;  /* 0x0000000103057824 */ /* 0x000fe200078e0202 */
[----:B------:R-:W-:Y:S01]  /*0220*/  LEA R10, P0, R6, UR6, 0x2 ;  /* 0x00000006060a7c11 */ /* 0x000fe2000f8010ff */
[----:B----4-:R-:W-:Y:S01]  /*0230*/  IMAD.WIDE R28, R29, 0x4, R24 ;  /* 0x000000041d1c7825 */ /* 0x010fe200078e0218 */
[----:B------:R-:W-:-:S02]  /*0240*/  ISETP.LT.AND P3, PT, R22, 0x1f0200, !P1 ;  /* 0x001f02001600780c */ /* 0x000fc40004f61270 */
[----:B------:R-:W-:Y:S01]  /*0250*/  LEA.HI.X R11, R6, UR7, R7, 0x2, P0 ;  /* 0x00000007060b7c11 */ /* 0x000fe200080f1407 */
[----:B------:R-:W-:Y:S01]  /*0260*/  IMAD.WIDE R24, R5, 0x4, R24 ;  /* 0x0000000405187825 */ /* 0x000fe200078e0218 */
[----:B------:R-:W-:-:S04]  /*0270*/  ISETP.GT.AND P0, PT, R3, 0x3f, PT ;  /* 0x0000003f0300780c */ /* 0x000fc80003f04270 */
[----:B------:R-:W-:Y:S02]  /*0280*/  ISETP.LT.AND P2, PT, R0, 0x1f0200, P0 ;  /* 0x001f02000000780c */ /* 0x000fe40000741270 */
[----:B------:R-:W-:Y:S02]  /*0290*/  CS2R R4, SRZ ;  /* 0x0000000000047805 */ /* 0x000fe4000001ff00 */
[----:B------:R-:W-:Y:S02]  /*02a0*/  CS2R R6, SRZ ;  /* 0x0000000000067805 */ /* 0x000fe4000001ff00 */
[----:B------:R-:W-:Y:S01]  /*02b0*/  CS2R R8, SRZ ;  /* 0x0000000000087805 */ /* 0x000fe2000001ff00 */
[----:B-----5:R-:W-:-:S03]  /*02c0*/  IMAD.WIDE R30, R3, 0x4, R30 ;  /* 0x00000004031e7825 */ /* 0x020fc600078e021e */
[----:B------:R-:W2:Y:S04]  /*02d0*/  @P3 LDG.E.EL.128 R4, desc[UR4][R24.64] ;  /* 0x0000000418043981 */ /* 0x000ea8000c2e1d00 */
[----:B------:R1:W3:Y:S04]  /*02e0*/  @P2 LDG.E.EL.128 R16, desc[UR4][R10.64+-0x100] ;  /* 0xffff00040a102981 */ /* 0x0002e8000c2e1d00 */
[----:B------:R-:W4:Y:S01]  /*02f0*/  @P2 LDG.E.EL.128 R12, desc[UR4][R26.64+-0x100] ;  /* 0xffff00041a0c2981 */ /* 0x000f22000c2e1d00 */
[----:B------:R-:W-:-:S04]  /*0300*/  IADD3 R20, P4, R3, R2, RZ ;  /* 0x0000000203147210 */ /* 0x000fc80007f9e0ff */
[----:B------:R-:W-:Y:S02]  /*0310*/  LEA.HI.X.SX32 R21, R2, R21, 0x1, P4 ;  /* 0x0000001502157211 */ /* 0x000fe400020f0eff */
[----:B-1----:R-:W-:-:S06]  /*0320*/  CS2R R10, SRZ ;  /* 0x00000000000a7805 */ /* 0x002fcc000001ff00 */
[----:B------:R-:W5:Y:S01]  /*0330*/  @P3 LDG.E.EL.128 R8, desc[UR4][R30.64] ;  /* 0x000000041e083981 */ /* 0x000f62000c2e1d00 */
[----:B------:R-:W-:Y:S02]  /*0340*/  ISETP.LT.AND P4, PT, R0, 0x1f0200, !P1 ;  /* 0x001f02000000780c */ /* 0x000fe40004f81270 */
[----:B---3--:R-:W-:Y:S02]  /*0350*/  SEL R3, R16, RZ, P2 ;  /* 0x000000ff10037207 */ /* 0x008fe40001000000 */
[----:B----4-:R-:W-:Y:S02]  /*0360*/  SEL R12, R12, RZ, P2 ;  /* 0x000000ff0c0c7207 */ /* 0x010fe40001000000 */
[----:B------:R-:W-:Y:S02]  /*0370*/  SEL R13, R13, RZ, P2 ;  /* 0x000000ff0d0d7207 */ /* 0x000fe40001000000 */
[----:B------:R-:W-:Y:S01]  /*0380*/  SEL R2, R17, RZ, P2 ;  /* 0x000000ff11027207 */ /* 0x000fe20001000000 */
[----:B------:R-:W-:Y:S01]  /*0390*/  FADD R3, R3, R12 ;  /* 0x0000000c03037221 */ /* 0x000fe20000000000 */
[----:B--2---:R-:W-:-:S02]  /*03a0*/  SEL R7, R7, RZ, P3 ;  /* 0x000000ff07077207 */ /* 0x004fc40001800000 */
[----:B------:R-:W-:Y:S02]  /*03b0*/  SEL R18, R18, RZ, P2 ;  /* 0x000000ff12127207 */ /* 0x000fe40001000000 */
[----:B------:R-:W-:Y:S02]  /*03c0*/  SEL R19, R19, RZ, P2 ;  /* 0x000000ff13137207 */ /* 0x000fe40001000000 */
[----:B-----5:R-:W-:Y:S02]  /*03d0*/  SEL R12, R11, RZ, P3 ;  /* 0x000000ff0b0c7207 */ /* 0x020fe40001800000 */
[----:B------:R-:W-:Y:S02]  /*03e0*/  SEL R25, R14, RZ, P2 ;  /* 0x000000ff0e197207 */ /* 0x000fe40001000000 */
[----:B------:R-:W-:Y:S01]  /*03f0*/  SEL R24, R15, RZ, P2 ;  /* 0x000000ff0f187207 */ /* 0x000fe20001000000 */
[----:B------:R-:W-:Y:S01]  /*0400*/  FADD R2, R2, R13 ;  /* 0x0000000d02027221 */ /* 0x000fe20000000000 */
[----:B------:R-:W-:Y:S01]  /*0410*/  FADD R11, R7, R12 ;  /* 0x0000000c070b7221 */ /* 0x000fe20000000000 */
[----:B------:R-:W-:Y:S01]  /*0420*/  FADD R25, R18, R25 ;  /* 0x0000001912197221 */ /* 0x000fe20000000000 */
[----:B------:R-:W-:Y:S01]  /*0430*/  CS2R R12, SRZ ;  /* 0x00000000000c7805 */ /* 0x000fe2000001ff00 */
[----:B------:R-:W-:Y:S01]  /*0440*/  FADD R24, R19, R24 ;  /* 0x0000001813187221 */ /* 0x000fe20000000000 */
[----:B------:R-:W-:-:S02]  /*0450*/  CS2R R14, SRZ ;  /* 0x00000000000e7805 */ /* 0x000fc4000001ff00 */
[----:B------:R-:W-:Y:S02]  /*0460*/  CS2R R16, SRZ ;  /* 0x0000000000107805 */ /* 0x000fe4000001ff00 */
[----:B------:R-:W-:Y:S02]  /*0470*/  CS2R R18, SRZ ;  /* 0x0000000000127805 */ /* 0x000fe4000001ff00 */
[----:B------:R-:W2:Y:S04]  /*0480*/  @P4 LDG.E.EL.128 R12, desc[UR4][R30.64] ;  /* 0x000000041e0c4981 */ /* 0x000ea8000c2e1d00 */
[----:B------:R-:W3:Y:S01]  /*0490*/  @P4 LDG.E.EL.128 R16, desc[UR4][R28.64] ;  /* 0x000000041c104981 */ /* 0x000ee2000c2e1d00 */
[----:B------:R-:W-:Y:S02]  /*04a0*/  SEL R6, R6, RZ, P3 ;  /* 0x000000ff06067207 */ /* 0x000fe40001800000 */
[----:B------:R-:W-:-:S02]  /*04b0*/  SEL R7, R10, RZ, P3 ;  /* 0x000000ff0a077207 */ /* 0x000fc40001800000 */
[----:B------:R-:W-:-:S03]  /*04c0*/  SEL R5, R5, RZ, P3 ;  /* 0x000000ff05057207 */ /* 0x000fc60001800000 */
[----:B------:R-:W-:Y:S01]  /*04d0*/  FADD R10, R6, R7 ;  /* 0x00000007060a7221 */ /* 0x000fe20000000000 */
[----:B------:R-:W-:Y:S02]  /*04e0*/  SEL R6, R9, RZ, P3 ;  /* 0x000000ff09067207 */ /* 0x000fe40001800000 */
[----:B------:R-:W-:-:S03]  /*04f0*/  ISETP.LT.AND P0, PT, R22, 0x1f0200, P0 ;  /* 0x001f02001600780c */ /* 0x000fc60000701270 */
[----:B------:R-:W-:Y:S01]  /*0500*/  FADD R9, R5, R6 ;  /* 0x0000000605097221 */ /* 0x000fe20000000000 */
[----:B------:R-:W-:Y:S02]  /*0510*/  SEL R4, R4, RZ, P3 ;  /* 0x000000ff04047207 */ /* 0x000fe40001800000 */
[----:B------:R-:W-:Y:S02]  /*0520*/  SEL R7, R8, RZ, P3 ;  /* 0x000000ff08077207 */ /* 0x000fe40001800000 */
[----:B------:R-:W-:Y:S02]  /*0530*/  LEA R32, P5, R20, UR6, 0x2 ;  /* 0x0000000614207c11 */ /* 0x000fe4000f8a10ff */
[----:B------:R-:W-:Y:S01]  /*0540*/  ISETP.GE.AND P2, PT, R22, 0x1f0200, PT ;  /* 0x001f02001600780c */ /* 0x000fe20003f46270 */
[----:B------:R-:W-:Y:S01]  /*0550*/  FADD R8, R4, R7 ;  /* 0x0000000704087221 */ /* 0x000fe20000000000 */
[----:B------:R-:W-:Y:S02]  /*0560*/  LEA.HI.X R33, R20, UR7, R21, 0x2, P5 ;  /* 0x0000000714217c11 */ /* 0x000fe4000a8f1415 */
[----:B------:R-:W-:-:S02]  /*0570*/  CS2R R20, SRZ ;  /* 0x0000000000147805 */ /* 0x000fc4000001ff00 */
[----:B------:R-:W-:Y:S02]  /*0580*/  CS2R R22, SRZ ;  /* 0x0000000000167805 */ /* 0x000fe4000001ff00 */
[----:B------:R-:W-:-:S04]  /*0590*/  CS2R R6, SRZ ;  /* 0x0000000000067805 */ /* 0x000fc8000001ff00 */
[----:B------:R-:W4:Y:S01]  /*05a0*/  @P0 LDG.E.EL.128 R20, desc[UR4][R32.64+-0x100] ;  /* 0xffff000420140981 */ /* 0x000f22000c2e1d00 */
[----:B--2---:R-:W-:Y:S02]  /*05b0*/  SEL R5, R12, RZ, P4 ;  /* 0x000000ff0c057207 */ /* 0x004fe40002000000 */
[----:B---3--:R-:W-:-:S05]  /*05c0*/  SEL R12, R16, RZ, P4 ;  /* 0x000000ff100c7207 */ /* 0x008fca0002000000 */
[----:B------:R-:W-:Y:S01]  /*05d0*/  FADD R12, R12, R5 ;  /* 0x000000050c0c7221 */ /* 0x000fe20000000000 */
[----:B------:R-:W-:-:S06]  /*05e0*/  CS2R R4, SRZ ;  /* 0x0000000000047805 */ /* 0x000fcc000001ff00 */
[----:B------:R-:W2:Y:S01]  /*05f0*/  @P0 LDG.E.EL.128 R4, desc[UR4][R26.64+-0x100] ;  /* 0xffff00041a040981 */ /* 0x000ea2000c2e1d00 */
[C---:B------:R-:W-:Y:S02]  /*0600*/  FSETP.GTU.AND P3, PT, R12.reuse, RZ, PT ;  /* 0x000000ff0c00720b */ /* 0x040fe40003f6c000 */
[----:B------:R-:W-:Y:S02]  /*0610*/  SEL R28, R15, RZ, P4 ;  /* 0x000000ff0f1c7207 */ /* 0x000fe40002000000 */
[----:B------:R-:W-:Y:S02]  /*0620*/  FSEL R12, R12, RZ, P3 ;  /* 0x000000ff0c0c7208 */ /* 0x000fe40001800000 */
[----:B------:R-:W-:Y:S02]  /*0630*/  SEL R15, R19, RZ, P4 ;  /* 0x000000ff130f7207 */ /* 0x000fe40002000000 */
[----:B------:R-:W-:Y:S02]  /*0640*/  SEL R13, R13, RZ, P4 ;  /* 0x000000ff0d0d7207 */ /* 0x000fe40002000000 */
[----:B------:R-:W-:-:S02]  /*0650*/  SEL R14, R14, RZ, P4 ;  /* 0x000000ff0e0e7207 */ /* 0x000fc40002000000 */
[----:B------:R-:W-:Y:S02]  /*0660*/  SEL R19, R18, RZ, P4 ;  /* 0x000000ff12137207 */ /* 0x000fe40002000000 */
[----:B------:R-:W-:Y:S02]  /*0670*/  SEL R16, R17, RZ, P4 ;  /* 0x000000ff11107207 */ /* 0x000fe40002000000 */
[----:B------:R-:W-:Y:S02]  /*0680*/  FSETP.GEU.AND P4, PT, R12, 6, PT ;  /* 0x40c000000c00780b */ /* 0x000fe40003f8e000 */
[----:B------:R-:W-:Y:S01]  /*0690*/  FSETP.GTU.AND P3, PT, R3, RZ, PT ;  /* 0x000000ff0300720b */ /* 0x000fe20003f6c000 */
[----:B------:R-:W-:Y:S01]  /*06a0*/  FADD R13, R16, R13 ;  /* 0x0000000d100d7221 */ /* 0x000fe20000000000 */
[----:B------:R-:W-:Y:S01]  /*06b0*/  FSETP.NAN.AND P5, PT, R12, R12, PT ;  /* 0x0000000c0c00720b */ /* 0x000fe20003fa8000 */
[----:B------:R-:W-:Y:S01]  /*06c0*/  FADD R14, R19, R14 ;  /* 0x0000000e130e7221 */ /* 0x000fe20000000000 */
[----:B------:R-:W-:-:S02]  /*06d0*/  FSEL R3, R3, RZ, P3 ;  /* 0x000000ff03037208 */ /* 0x000fc40001800000 */
[----:B------:R-:W-:Y:S01]  /*06e0*/  FSETP.GTU.AND P6, PT, R13, RZ, PT ;  /* 0x000000ff0d00720b */ /* 0x000fe20003fcc000 */
[----:B------:R-:W-:Y:S01]  /*06f0*/  FADD R15, R15, R28 ;  /* 0x0000001c0f0f7221 */ /* 0x000fe20000000000 */
[----:B------:R-:W-:-:S03]  /*0700*/  FSETP.GTU.AND P3, PT, R2, RZ, PT ;  /* 0x000000ff0200720b */ /* 0x000fc60003f6c000 */
[----:B------:R-:W-:Y:S02]  /*0710*/  @P4 FSEL R12, R12, 6, P5 ;  /* 0x40c000000c0c4808 */ /* 0x000fe40002800000 */
[----:B------:R-:W-:Y:S02]  /*0720*/  FSETP.GEU.AND P5, PT, R3, 6, PT ;  /* 0x40c000000300780b */ /* 0x000fe40003fae000 */
[----:B------:R-:W-:Y:S02]  /*0730*/  FSETP.GTU.AND P4, PT, R14, RZ, PT ;  /* 0x000000ff0e00720b */ /* 0x000fe40003f8c000 */
[----:B------:R-:W-:Y:S02]  /*0740*/  FSEL R13, R13, RZ, P6 ;  /* 0x000000ff0d0d7208 */ /* 0x000fe40003000000 */
[----:B------:R-:W-:Y:S02]  /*0750*/  FSETP.GTU.AND P6, PT, R25, RZ, PT ;  /* 0x000000ff1900720b */ /* 0x000fe40003fcc000 */
[----:B------:R-:W-:-:S02]  /*0760*/  FSEL R2, R2, RZ, P3 ;  /* 0x000000ff02027208 */ /* 0x000fc40001800000 */
[----:B------:R-:W-:Y:S02]  /*0770*/  FSETP.GTU.AND P3, PT, R15, RZ, PT ;  /* 0x000000ff0f00720b */ /* 0x000fe40003f6c000 */
[----:B------:R-:W-:Y:S02]  /*0780*/  FSEL R14, R14, RZ, P4 ;  /* 0x000000ff0e0e7208 */ /* 0x000fe40002000000 */
[----:B------:R-:W-:Y:S02]  /*0790*/  FSETP.GEU.AND P4, PT, R13, 6, PT ;  /* 0x40c000000d00780b */ /* 0x000fe40003f8e000 */
[----:B------:R-:W-:Y:S02]  /*07a0*/  FSEL R25, R25, RZ, P6 ;  /* 0x000000ff19197208 */ /* 0x000fe40003000000 */
[----:B------:R-:W-:Y:S02]  /*07b0*/  FSETP.NAN.AND P6, PT, R3, R3, PT ;  /* 0x000000030300720b */ /* 0x000fe40003fc8000 */
[----:B------:R-:W-:-:S02]  /*07c0*/  FSEL R15, R15, RZ, P3 ;  /* 0x000000ff0f0f7208 */ /* 0x000fc40001800000 */
[----:B------:R-:W-:Y:S02]  /*07d0*/  FSETP.GTU.AND P3, PT, R24, RZ, PT ;  /* 0x000000ff1800720b */ /* 0x000fe40003f6c000 */
[----:B------:R-:W-:Y:S02]  /*07e0*/  @P5 FSEL R3, R3, 6, P6 ;  /* 0x40c0000003035808 */ /* 0x000fe40003000000 */
[----:B------:R-:W-:Y:S02]  /*07f0*/  FSETP.GEU.AND P6, PT, R2, 6, PT ;  /* 0x40c000000200780b */ /* 0x000fe40003fce000 */
[----:B------:R-:W-:Y:S02]  /*0800*/  FSEL R24, R24, RZ, P3 ;  /* 0x000000ff18187208 */ /* 0x000fe40001800000 */
[----:B------:R-:W-:Y:S02]  /*0810*/  FSETP.NAN.AND P5, PT, R13, R13, PT ;  /* 0x0000000d0d00720b */ /* 0x000fe40003fa8000 */
[----:B------:R-:W-:-:S02]  /*0820*/  FSETP.GEU.AND P3, PT, R14, 6, PT ;  /* 0x40c000000e00780b */ /* 0x000fc40003f6e000 */
[----:B------:R-:W-:Y:S02]  /*0830*/  @P4 FSEL R13, R13, 6, P5 ;  /* 0x40c000000d0d4808 */ /* 0x000fe40002800000 */
[----:B------:R-:W-:Y:S02]  /*0840*/  FSETP.GEU.AND P4, PT, R25, 6, PT ;  /* 0x40c000001900780b */ /* 0x000fe40003f8e000 */
[----:B----4-:R-:W-:Y:S02]  /*0850*/  SEL R20, R20, RZ, P0 ;  /* 0x000000ff14147207 */ /* 0x010fe40000000000 */
[----:B------:R-:W-:Y:S02]  /*0860*/  FSETP.NAN.AND P5, PT, R2, R2, PT ;  /* 0x000000020200720b */ /* 0x000fe40003fa8000 */
[----:B------:R-:W-:Y:S02]  /*0870*/  SEL R21, R21, RZ, P0 ;  /* 0x000000ff15157207 */ /* 0x000fe40000000000 */
[----:B------:R-:W-:-:S02]  /*0880*/  SEL R22, R22, RZ, P0 ;  /* 0x000000ff16167207 */ /* 0x000fc40000000000 */
[----:B------:R-:W-:Y:S02]  /*0890*/  SEL R23, R23, RZ, P0 ;  /* 0x000000ff17177207 */ /* 0x000fe40000000000 */
[----:B------:R-:W-:Y:S02]  /*08a0*/  @P6 FSEL R2, R2, 6, P5 ;  /* 0x40c0000002026808 */ /* 0x000fe40002800000 */
[C---:B------:R-:W-:Y:S02]  /*08b0*/  FSETP.GTU.AND P6, PT, R8.reuse, RZ, PT ;  /* 0x000000ff0800720b */ /* 0x040fe40003fcc000 */
[----:B------:R-:W-:Y:S02]  /*08c0*/  FSETP.GEU.AND P5, PT, R15, 6, PT ;  /* 0x40c000000f00780b */ /* 0x000fe40003fae000 */
[----:B------:R-:W-:Y:S02]  /*08d0*/  FSEL R8, R8, RZ, P6 ;  /* 0x000000ff08087208 */ /* 0x000fe40003000000 */
[----:B------:R-:W-:-:S02]  /*08e0*/  FSEL R12, R12, R3, !P1 ;  /* 0x000000030c0c7208 */ /* 0x000fc40004800000 */
[----:B------:R-:W-:Y:S02]  /*08f0*/  FSEL R13, R13, R2, !P1 ;  /* 0x000000020d0d7208 */ /* 0x000fe40004800000 */
[----:B--2---:R-:W-:Y:S02]  /*0900*/  SEL R19, R4, RZ, P0 ;  /* 0x000000ff04137207 */ /* 0x004fe40000000000 */
[----:B------:R-:W-:Y:S02]  /*0910*/  SEL R17, R6, RZ, P0 ;  /* 0x000000ff06117207 */ /* 0x000fe40000000000 */
[----:B------:R-:W-:Y:S02]  /*0920*/  SEL R4, R5, RZ, P0 ;  /* 0x000000ff05047207 */ /* 0x000fe40000000000 */
[----:B------:R-:W-:Y:S02]  /*0930*/  SEL R6, R7, RZ, P0 ;  /* 0x000000ff07067207 */ /* 0x000fe40000000000 */
[----:B------:R-:W-:Y:S01]  /*0940*/  FSETP.NAN.AND P0, PT, R14, R14, PT ;  /* 0x0000000e0e00720b */ /* 0x000fe20003f08000 */
[----:B------:R-:W-:-:S03]  /*0950*/  FADD R19, R20, R19 ;  /* 0x0000001314137221 */ /* 0x000fc60000000000 */
[----:B------:R-:W-:Y:S02]  /*0960*/  @P3 FSEL R14, R14, 6, P0 ;  /* 0x40c000000e0e3808 */ /* 0x000fe40000000000 */
[----:B------:R-:W-:Y:S02]  /*0970*/  FSETP.NAN.AND P3, PT, R25, R25, PT ;  /* 0x000000191900720b */ /* 0x000fe40003f68000 */
[----:B------:R-:W-:Y:S02]  /*0980*/  FSETP.GTU.AND P6, PT, R19, RZ, PT ;  /* 0x000000ff1300720b */ /* 0x000fe40003fcc000 */
[----:B------:R-:W-:Y:S02]  /*0990*/  @P4 FSEL R25, R25, 6, P3 ;  /* 0x40c0000019194808 */ /* 0x000fe40001800000 */
[----:B------:R-:W-:Y:S02]  /*09a0*/  FSETP.GEU.AND P4, PT, R24, 6, PT ;  /* 0x40c000001800780b */ /* 0x000fe40003f8e000 */
[----:B------:R-:W-:-:S02]  /*09b0*/  FSETP.GTU.AND P0, PT, R9, RZ, PT ;  /* 0x000000ff0900720b */ /* 0x000fc40003f0c000 */
[----:B------:R-:W-:Y:S02]  /*09c0*/  FSEL R7, R19, RZ, P6 ;  /* 0x000000ff13077208 */ /* 0x000fe40003000000 */
[----:B------:R-:W-:Y:S02]  /*09d0*/  FSETP.GEU.AND P3, PT, R8, 6, PT ;  /* 0x40c000000800780b */ /* 0x000fe40003f6e000 */
[----:B------:R-:W-:Y:S02]  /*09e0*/  FSETP.NAN.AND P6, PT, R15, R15, PT ;  /* 0x0000000f0f00720b */ /* 0x000fe40003fc8000 */
[----:B------:R-:W-:Y:S02]  /*09f0*/  FSEL R9, R9, RZ, P0 ;  /* 0x000000ff09097208 */ /* 0x000fe40000000000 */
[----:B------:R-:W-:Y:S02]  /*0a00*/  FSETP.GTU.AND P0, PT, R10, RZ, PT ;  /* 0x000000ff0a00720b */ /* 0x000fe40003f0c000 */
[----:B------:R-:W-:Y:S01]  /*0a10*/  @P5 FSEL R15, R15, 6, P6 ;  /* 0x40c000000f0f5808 */ /* 0x000fe20003000000 */
[----:B------:R-:W-:Y:S01]  /*0a20*/  FADD R21, R21, R4 ;  /* 0x0000000415157221 */ /* 0x000fe20000000000 */
[----:B------:R-:W-:Y:S01]  /*0a30*/  FSETP.GEU.AND P5, PT, R7, 6, PT ;  /* 0x40c000000700780b */ /* 0x000fe20003fae000 */
[----:B------:R-:W1:Y:S01]  /*0a40*/  LDC.64 R4, c[0x0][0x230] ;  /* 0x00008c00ff047b82 */ /* 0x000e620000000a00 */
[----:B------:R-:W-:-:S02]  /*0a50*/  FSETP.NAN.AND P6, PT, R24, R24, PT ;  /* 0x000000181800720b */ /* 0x000fc40003fc8000 */
[----:B------:R-:W-:Y:S02]  /*0a60*/  FSEL R10, R10, RZ, P0 ;  /* 0x000000ff0a0a7208 */ /* 0x000fe40000000000 */
[----:B------:R-:W-:Y:S02]  /*0a70*/  FSETP.NAN.AND P0, PT, R8, R8, PT ;  /* 0x000000080800720b */ /* 0x000fe40003f08000 */
[----:B------:R-:W-:Y:S02]  /*0a80*/  @P4 FSEL R24, R24, 6, P6 ;  /* 0x40c0000018184808 */ /* 0x000fe40003000000 */
[----:B------:R-:W-:Y:S02]  /*0a90*/  FSETP.GEU.AND P4, PT, R9, 6, PT ;  /* 0x40c000000900780b */ /* 0x000fe40003f8e000 */
[----:B------:R-:W-:Y:S02]  /*0aa0*/  FSETP.GTU.AND P6, PT, R21, RZ, PT ;  /* 0x000000ff1500720b */ /* 0x000fe40003fcc000 */
[----:B------:R-:W-:-:S02]  /*0ab0*/  @P3 FSEL R8, R8, 6, P0 ;  /* 0x40c0000008083808 */ /* 0x000fc40000000000 */
[----:B------:R-:W-:Y:S02]  /*0ac0*/  FSETP.GEU.AND P0, PT, R10, 6, PT ;  /* 0x40c000000a00780b */ /* 0x000fe40003f0e000 */
[----:B------:R-:W-:Y:S02]  /*0ad0*/  FSETP.NAN.AND P3, PT, R7, R7, PT ;  /* 0x000000070700720b */ /* 0x000fe40003f68000 */
[----:B------:R-:W-:Y:S02]  /*0ae0*/  FSEL R16, R21, RZ, P6 ;  /* 0x000000ff15107208 */ /* 0x000fe40003000000 */
[----:B------:R-:W-:Y:S02]  /*0af0*/  FSETP.GTU.AND P6, PT, R11, RZ, PT ;  /* 0x000000ff0b00720b */ /* 0x000fe40003fcc000 */
[----:B------:R-:W-:Y:S01]  /*0b00*/  @P5 FSEL R7, R7, 6, P3 ;  /* 0x40c0000007075808 */ /* 0x000fe20001800000 */
[----:B------:R-:W-:Y:S01]  /*0b10*/  FADD R17, R22, R17 ;  /* 0x0000001116117221 */ /* 0x000fe20000000000 */
[----:B------:R-:W-:Y:S01]  /*0b20*/  FSETP.GEU.AND P3, PT, R16, 6, PT ;  /* 0x40c000001000780b */ /* 0x000fe20003f6e000 */
[----:B------:R-:W-:Y:S01]  /*0b30*/  FADD R6, R23, R6 ;  /* 0x0000000617067221 */ /* 0x000fe20000000000 */
[----:B------:R-:W-:-:S02]  /*0b40*/  FSETP.NAN.AND P5, PT, R9, R9, PT ;  /* 0x000000090900720b */ /* 0x000fc40003fa8000 */
[----:B------:R-:W-:Y:S02]  /*0b50*/  FSEL R11, R11, RZ, P6 ;  /* 0x000000ff0b0b7208 */ /* 0x000fe40003000000 */
[----:B------:R-:W-:Y:S02]  /*0b60*/  FSETP.NAN.AND P6, PT, R10, R10, PT ;  /* 0x0000000a0a00720b */ /* 0x000fe40003fc8000 */
[----:B------:R-:W-:Y:S02]  /*0b70*/  @P4 FSEL R9, R9, 6, P5 ;  /* 0x40c0000009094808 */ /* 0x000fe40002800000 */
[----:B------:R-:W-:Y:S02]  /*0b80*/  FSETP.GTU.AND P4, PT, R17, RZ, PT ;  /* 0x000000ff1100720b */ /* 0x000fe40003f8c000 */
[----:B------:R-:W-:Y:S02]  /*0b90*/  FSETP.GTU.AND P5, PT, R6, RZ, PT ;  /* 0x000000ff0600720b */ /* 0x000fe40003fac000 */
[----:B------:R-:W-:-:S02]  /*0ba0*/  @P0 FSEL R10, R10, 6, P6 ;  /* 0x40c000000a0a0808 */ /* 0x000fc40003000000 */
[----:B------:R-:W-:Y:S02]  /*0bb0*/  FSETP.GEU.AND P0, PT, R11, 6, PT ;  /* 0x40c000000b00780b */ /* 0x000fe40003f0e000 */
[----:B------:R-:W-:Y:S02]  /*0bc0*/  FSETP.NAN.AND P6, PT, R16, R16, PT ;  /* 0x000000101000720b */ /* 0x000fe40003fc8000 */
[----:B------:R-:W-:Y:S02]  /*0bd0*/  FSEL R17, R17, RZ, P4 ;  /* 0x000000ff11117208 */ /* 0x000fe40002000000 */
[----:B------:R-:W-:Y:S02]  /*0be0*/  FSEL R6, R6, RZ, P5 ;  /* 0x000000ff06067208 */ /* 0x000fe40002800000 */
[----:B------:R-:W-:Y:S02]  /*0bf0*/  @P3 FSEL R16, R16, 6, P6 ;  /* 0x40c0000010103808 */ /* 0x000fe40003000000 */
[----:B------:R-:W-:-:S02]  /*0c00*/  FSETP.GEU.AND P5, PT, R17, 6, PT ;  /* 0x40c000001100780b */ /* 0x000fc40003fae000 */
[----:B------:R-:W-:Y:S02]  /*0c10*/  FSETP.GEU.AND P3, PT, R6, 6, PT ;  /* 0x40c000000600780b */ /* 0x000fe40003f6e000 */
[C---:B------:R-:W-:Y:S02]  /*0c20*/  ISETP.GE.AND P4, PT, R0.reuse, 0x1f0200, PT ;  /* 0x001f02000000780c */ /* 0x040fe40003f86270 */
[C---:B------:R-:W-:Y:S01]  /*0c30*/  FSETP.NAN.AND P6, PT, R11.reuse, R11, PT ;  /* 0x0000000b0b00720b */ /* 0x040fe20003fc8000 */
[----:B-1----:R-:W-:Y:S01]  /*0c40*/  IMAD.WIDE R4, R0, 0x4, R4 ;  /* 0x0000000400047825 */ /* 0x002fe200078e0204 */
[----:B------:R-:W-:Y:S02]  /*0c50*/  FSEL R14, R14, R25, !P1 ;  /* 0x000000190e0e7208 */ /* 0x000fe40004800000 */
[----:B------:R-:W-:Y:S02]  /*0c60*/  @P0 FSEL R11, R11, 6, P6 ;  /* 0x40c000000b0b0808 */ /* 0x000fe40003000000 */
[----:B------:R-:W-:-:S02]  /*0c70*/  FSEL R15, R15, R24, !P1 ;  /* 0x000000180f0f7208 */ /* 0x000fc40004800000 */
[C---:B------:R-:W-:Y:S02]  /*0c80*/  FSETP.NAN.AND P0, PT, R17.reuse, R17, PT ;  /* 0x000000111100720b */ /* 0x040fe40003f08000 */
[C---:B------:R-:W-:Y:S01]  /*0c90*/  FSETP.NAN.AND P6, PT, R6.reuse, R6, PT ;  /* 0x000000060600720b */ /* 0x040fe20003fc8000 */
[----:B------:R1:W-:Y:S01]  /*0ca0*/  @!P4 STG.E.128 desc[UR4][R4.64], R12 ;  /* 0x0000000c0400c986 */ /* 0x0003e2000c101d04 */
[----:B------:R-:W-:Y:S02]  /*0cb0*/  @P5 FSEL R17, R17, 6, P0 ;  /* 0x40c0000011115808 */ /* 0x000fe40000000000 */
[----:B------:R-:W-:Y:S02]  /*0cc0*/  @P3 FSEL R6, R6, 6, P6 ;  /* 0x40c0000006063808 */ /* 0x000fe40003000000 */
[----:B------:R-:W-:Y:S02]  /*0cd0*/  FSEL R8, R8, R7, !P1 ;  /* 0x0000000708087208 */ /* 0x000fe40004800000 */
[----:B------:R-:W-:-:S02]  /*0ce0*/  FSEL R9, R9, R16, !P1 ;  /* 0x0000001009097208 */ /* 0x000fc40004800000 */
[----:B------:R-:W-:Y:S02]  /*0cf0*/  FSEL R10, R10, R17, !P1 ;  /* 0x000000110a0a7208 */ /* 0x000fe40004800000 */
[----:B------:R-:W-:Y:S01]  /*0d00*/  FSEL R11, R11, R6, !P1 ;  /* 0x000000060b0b7208 */ /* 0x000fe20004800000 */
[----:B------:R-:W-:Y:S06]  /*0d10*/  @P2 EXIT ;  /* 0x000000000000294d */ /* 0x000fec0003800000 */
[----:B------:R-:W-:Y:S01]  /*0d20*/  STG.E.128 desc[UR4][R4.64+0x800], R8 ;  /* 0x0008000804007986 */ /* 0x000fe2000c101d04 */
[----:B------:R-:W-:Y:S05]  /*0d30*/  EXIT ;  /* 0x000000000000794d */ /* 0x000fea0003800000 */
.L_x_0:
[----:B------:R-:W-:-:S00]  /*0d40*/  BRA `(.L_x_0) ;  /* 0xfffffffc00fc7947 */ /* 0x000fc0000383ffff */
[----:B------:R-:W-:-:S00]  /*0d50*/  NOP ;  /* 0x0000000000007918 */ /* 0x000fc00000000000 */
        /* <DEDUP_REMOVED lines=10> */
.L_x_1:


//--------------------- .nv.constant0.triton_poi_fused_cat_11 --------------------------
	.section	.nv.constant0.triton_poi_fused_cat_11,"a",@progbits
	.sectionflags	@""
	.align	4
.nv.constant0.triton_poi_fused_cat_11:
	.zero		572
